//
// Generated by NVIDIA NVVM Compiler
//
// Compiler Build ID: CL-36424714
// Cuda compilation tools, release 13.0, V13.0.88
// Based on NVVM 20.0.0
//

.version 9.0
.target sm_100
.address_size 64

	// .globl	_Z4initPii

.visible .entry _Z4initPii(
	.param .u64 .ptr .align 1 _Z4initPii_param_0,
	.param .u32 _Z4initPii_param_1
)
{
	.reg .pred 	%p<2>;
	.reg .b32 	%r<4>;
	.reg .b64 	%rd<5>;

	ld.param.u64 	%rd1, [_Z4initPii_param_0];
	ld.param.u32 	%r2, [_Z4initPii_param_1];
	mov.u32 	%r1, %tid.x;
	setp.ge.u32 	%p1, %r1, %r2;
	@%p1 bra 	$L__BB0_2;
	cvta.to.global.u64 	%rd2, %rd1;
	mul.wide.u32 	%rd3, %r1, 4;
	add.s64 	%rd4, %rd2, %rd3;
	mov.b32 	%r3, 0;
	st.global.u32 	[%rd4], %r3;
$L__BB0_2:
	ret;

}


// ===== COMPILED SASS (sm_100) =====

	.target	sm_100

	.elftype	@"ET_EXEC"


//--------------------- .note.nv.tkinfo           --------------------------
	.section	.note.nv.tkinfo,"",@"SHT_NOTE"
	.sectionflags	@"SHF_NOTE_NV_TKINFO"
	.tkinfo
        /*0018*/ 	.word	0x00000002
        /*0030*/ 	.string	""
        /*0030*/ 	.string	"ptxas"
        /*0030*/ 	.string	"Cuda compilation tools, release 13.0, V13.0.88"
        /*0030*/ 	.string	"Build cuda_13.0.r13.0/compiler.36424714_0"
        /*0030*/ 	.string	"-arch sm_100 -m 64 "



//--------------------- .note.nv.cuinfo           --------------------------
	.section	.note.nv.cuinfo,"",@"SHT_NOTE"
	.sectionflags	@"SHF_NOTE_NV_CUINFO"
        /*0018*/ 	.short	0x0002
        /*001a*/ 	.short	0x0064
        /*001c*/ 	.short	0x0082
	.zero		2


//--------------------- .nv.info                  --------------------------
	.section	.nv.info,"",@"SHT_CUDA_INFO"
	.align	4


	//----- nvinfo : EIATTR_REGCOUNT
	.align		4
        /*0000*/ 	.byte	0x04, 0x2f
        /*0002*/ 	.short	(.L_1 - .L_0)
	.align		4
.L_0:
        /*0004*/ 	.word	index@(_Z4initPii)
        /*0008*/ 	.word	0x00000008


	//----- nvinfo : EIATTR_FRAME_SIZE
	.align		4
.L_1:
        /*000c*/ 	.byte	0x04, 0x11
        /*000e*/ 	.short	(.L_3 - .L_2)
	.align		4
.L_2:
        /*0010*/ 	.word	index@(_Z4initPii)
        /*0014*/ 	.word	0x00000000


	//----- nvinfo : EIATTR_MIN_STACK_SIZE
	.align		4
.L_3:
        /*0018*/ 	.byte	0x04, 0x12
        /*001a*/ 	.short	(.L_5 - .L_4)
	.align		4
.L_4:
        /*001c*/ 	.word	index@(_Z4initPii)
        /*0020*/ 	.word	0x00000000
.L_5:


//--------------------- .nv.compat                --------------------------
	.section	.nv.compat,"",@"SHT_CUDA_COMPAT_INFO"
	.align	4
        /*0000*/ 	.byte	0x02, 0x09, 0x00, 0x00, 0x02, 0x02, 0x01, 0x00, 0x02, 0x05, 0x05, 0x00, 0x03, 0x07, 0x01, 0x01
        /*0010*/ 	.byte	0x02, 0x03, 0x00, 0x00, 0x02, 0x06, 0x01, 0x00, 0x04, 0x0b, 0x08, 0x00, 0x09, 0x00, 0x00, 0x00
        /*0020*/ 	.byte	0x00, 0x00, 0x00, 0x00


//--------------------- .nv.info._Z4initPii       --------------------------
	.section	.nv.info._Z4initPii,"",@"SHT_CUDA_INFO"
	.sectionflags	@""
	.align	4


	//----- nvinfo : EIATTR_CUDA_API_VERSION
	.align		4
        /*0000*/ 	.byte	0x04, 0x37
        /*0002*/ 	.short	(.L_7 - .L_6)
.L_6:
        /*0004*/ 	.word	0x00000082


	//----- nvinfo : EIATTR_KPARAM_INFO
	.align		4
.L_7:
        /*0008*/ 	.byte	0x04, 0x17
        /*000a*/ 	.short	(.L_9 - .L_8)
.L_8:
        /*000c*/ 	.word	0x00000000
        /*0010*/ 	.short	0x0001
        /*0012*/ 	.short	0x0008
        /*0014*/ 	.byte	0x00, 0xf0, 0x11, 0x00


	//----- nvinfo : EIATTR_KPARAM_INFO
	.align		4
.L_9:
        /*0018*/ 	.byte	0x04, 0x17
        /*001a*/ 	.short	(.L_11 - .L_10)
.L_10:
        /*001c*/ 	.word	0x00000000
        /*0020*/ 	.short	0x0000
        /*0022*/ 	.short	0x0000
        /*0024*/ 	.byte	0x00, 0xf5, 0x21, 0x00


	//----- nvinfo : EIATTR_SPARSE_MMA_MASK
	.align		4
.L_11:
        /*0028*/ 	.byte	0x03, 0x50
        /*002a*/ 	.short	0x0000


	//----- nvinfo : EIATTR_MAXREG_COUNT
	.align		4
        /*002c*/ 	.byte	0x03, 0x1b
        /*002e*/ 	.short	0x00ff


	//----- nvinfo : EIATTR_MERCURY_ISA_VERSION
	.align		4
        /*0030*/ 	.byte	0x03, 0x5f
        /*0032*/ 	.short	0x0101


	//----- nvinfo : EIATTR_VRC_CTA_INIT_COUNT
	.align		4
        /*0034*/ 	.byte	0x02, 0x4a
	.zero		1
	.zero		1


	//----- nvinfo : EIATTR_EXIT_INSTR_OFFSETS
	.align		4
        /*0038*/ 	.byte	0x04, 0x1c
        /*003a*/ 	.short	(.L_13 - .L_12)


	//   ....[0]....
.L_12:
        /*003c*/ 	.word	0x00000040


	//   ....[1]....
        /*0040*/ 	.word	0x00000090


	//----- nvinfo : EIATTR_CBANK_PARAM_SIZE
	.align		4
.L_13:
        /*0044*/ 	.byte	0x03, 0x19
        /*0046*/ 	.short	0x000c


	//----- nvinfo : EIATTR_PARAM_CBANK
	.align		4
        /*0048*/ 	.byte	0x04, 0x0a
        /*004a*/ 	.short	(.L_15 - .L_14)
	.align		4
.L_14:
        /*004c*/ 	.word	index@(.nv.constant0._Z4initPii)
        /*0050*/ 	.short	0x0380
        /*0052*/ 	.short	0x000c


	//----- nvinfo : EIATTR_SW_WAR
	.align		4
.L_15:
        /*0054*/ 	.byte	0x04, 0x36
        /*0056*/ 	.short	(.L_17 - .L_16)
.L_16:
        /*0058*/ 	.word	0x00000008
.L_17:


//--------------------- .nv.callgraph             --------------------------
	.section	.nv.callgraph,"",@"SHT_CUDA_CALLGRAPH"
	.align	4
	.sectionentsize	8
	.align		4
        /*0000*/ 	.word	0x00000000
	.align		4
        /*0004*/ 	.word	0xffffffff
	.align		4
        /*0008*/ 	.word	0x00000000
	.align		4
        /*000c*/ 	.word	0xfffffffe
	.align		4
        /*0010*/ 	.word	0x00000000
	.align		4
        /*0014*/ 	.word	0xfffffffd
	.align		4
        /*0018*/ 	.word	0x00000000
	.align		4
        /*001c*/ 	.word	0xfffffffc


//--------------------- .text._Z4initPii          --------------------------
	.section	.text._Z4initPii,"ax",@progbits
	.align	128
        .global         _Z4initPii
        .type           _Z4initPii,@function
        .size           _Z4initPii,(.L_x_1 - _Z4initPii)
        .other          _Z4initPii,@"STO_CUDA_ENTRY STV_DEFAULT"
_Z4initPii:
.text._Z4initPii:
[----:B------:R-:W-:Y:S01]  /*0000*/  LDC R1, c[0x0][0x37c] ;  /* 0x0000df00ff017b82 */ /* 0x000fe20000000800 */
[----:B------:R-:W0:Y:S01]  /*0010*/  S2R R5, SR_TID.X ;  /* 0x0000000000057919 */ /* 0x000e220000002100 */
[----:B------:R-:W0:Y:S02]  /*0020*/  LDCU UR4, c[0x0][0x388] ;  /* 0x00007100ff0477ac */ /* 0x000e240008000800 */
[----:B0-----:R-:W-:-:S13]  /*0030*/  ISETP.GE.U32.AND P0, PT, R5, UR4, PT ;  /* 0x0000000405007c0c */ /* 0x001fda000bf06070 */
[----:B------:R-:W-:Y:S05]  /*0040*/  @P0 EXIT ;  /* 0x000000000000094d */ /* 0x000fea0003800000 */
[----:B------:R-:W0:Y:S01]  /*0050*/  LDC.64 R2, c[0x0][0x380] ;  /* 0x0000e000ff027b82 */ /* 0x000e220000000a00 */
[----:B------:R-:W1:Y:S01]  /*0060*/  LDCU.64 UR4, c[0x0][0x358] ;  /* 0x00006b00ff0477ac */ /* 0x000e620008000a00 */
[----:B0-----:R-:W-:-:S05]  /*0070*/  IMAD.WIDE.U32 R2, R5, 0x4, R2 ;  /* 0x0000000405027825 */ /* 0x001fca00078e0002 */
[----:B-1----:R-:W-:Y:S01]  /*0080*/  STG.E desc[UR4][R2.64], RZ ;  /* 0x000000ff02007986 */ /* 0x002fe2000c101904 */
[----:B------:R-:W-:Y:S05]  /*0090*/  EXIT ;  /* 0x000000000000794d */ /* 0x000fea0003800000 */
.L_x_0:
[----:B------:R-:W-:-:S00]  /*00a0*/  BRA `(.L_x_0) ;  /* 0xfffffffc00fc7947 */ /* 0x000fc0000383ffff */
[----:B------:R-:W-:-:S00]  /*00b0*/  NOP ;  /* 0x0000000000007918 */ /* 0x000fc00000000000 */
        /* <DEDUP_REMOVED lines=12> */
.L_x_1:


//--------------------- .nv.shared.reserved.0     --------------------------
	.section	.nv.shared.reserved.0,"aw",@nobits
	.weak		__nv_reservedSMEM_offset_0_alias
	.size		__nv_reservedSMEM_offset_0_alias, 0, 64
	.other		__nv_reservedSMEM_offset_0_alias,@"STO_CUDA_RESERVED_SHARED STV_DEFAULT"
__nv_reservedSMEM_offset_0_alias:
	.zero		0
	.zero		64


//--------------------- .nv.constant0._Z4initPii  --------------------------
	.section	.nv.constant0._Z4initPii,"a",@progbits
	.sectionflags	@""
	.align	4
.nv.constant0._Z4initPii:
	.zero		908


//--------------------- SYMBOLS --------------------------

	.type		.nv.reservedSmem.offset0,@object
	.size		.nv.reservedSmem.offset0,0x4
